	.headerflags	@"EF_CUDA_TEXMODE_UNIFIED EF_CUDA_64BIT_ADDRESS EF_CUDA_ACCELERATORS EF_CUDA_SM90 EF_CUDA_VIRTUAL_SM(EF_CUDA_SM90)"
	.elftype	@"ET_EXEC"


//--------------------- .nv.info                  --------------------------
	.section	.nv.info,"",@"SHT_CUDA_INFO"
	.align	4


	//----- nvinfo : EIATTR_REGCOUNT
	.align		4
        /*0000*/ 	.byte	0x04, 0x2f
        /*0002*/ 	.short	(.L_2 - .L_1)
	.align		4
.L_1:
        /*0004*/ 	.word	index@(triton_poi_fused__native_batch_norm_legit_leaky_relu_14)
        /*0008*/ 	.word	0x00000026


	//----- nvinfo : EIATTR_MIN_STACK_SIZE
	.align		4
.L_2:
        /*000c*/ 	.byte	0x04, 0x12
        /*000e*/ 	.short	(.L_4 - .L_3)
	.align		4
.L_3:
        /*0010*/ 	.word	index@(triton_poi_fused__native_batch_norm_legit_leaky_relu_14)
        /*0014*/ 	.word	0x00000000


	//----- nvinfo : EIATTR_FRAME_SIZE
	.align		4
.L_4:
        /*0018*/ 	.byte	0x04, 0x11
        /*001a*/ 	.short	(.L_6 - .L_5)
	.align		4
.L_5:
        /*001c*/ 	.word	index@(triton_poi_fused__native_batch_norm_legit_leaky_relu_14)
        /*0020*/ 	.word	0x00000000


	//----- nvinfo : EIATTR_MIN_STACK_SIZE
	.align		4
.L_6:
        /*0024*/ 	.byte	0x04, 0x12
        /*0026*/ 	.short	(.L_8 - .L_7)
	.align		4
.L_7:
        /*0028*/ 	.word	index@(triton_poi_fused__native_batch_norm_legit_leaky_relu_14)
        /*002c*/ 	.word	0x00000000
.L_8:


//--------------------- .nv.info.triton_poi_fused__native_batch_norm_legit_leaky_relu_14 --------------------------
	.section	.nv.info.triton_poi_fused__native_batch_norm_legit_leaky_relu_14,"",@"SHT_CUDA_INFO"
	.sectionflags	@""
	.align	4


	//----- nvinfo : EIATTR_CUDA_API_VERSION
	.align		4
        /*0000*/ 	.byte	0x04, 0x37
        /*0002*/ 	.short	(.L_10 - .L_9)
.L_9:
        /*0004*/ 	.word	0x0000007c


	//----- nvinfo : EIATTR_KPARAM_INFO
	.align		4
.L_10:
        /*0008*/ 	.byte	0x04, 0x17
        /*000a*/ 	.short	(.L_12 - .L_11)
.L_11:
        /*000c*/ 	.word	0x00000000
        /*0010*/ 	.short	0x0007
        /*0012*/ 	.short	0x0034
        /*0014*/ 	.byte	0x00, 0xf0, 0x11, 0x00


	//----- nvinfo : EIATTR_KPARAM_INFO
	.align		4
.L_12:
        /*0018*/ 	.byte	0x04, 0x17
        /*001a*/ 	.short	(.L_14 - .L_13)
.L_13:
        /*001c*/ 	.word	0x00000000
        /*0020*/ 	.short	0x0006
        /*0022*/ 	.short	0x0030
        /*0024*/ 	.byte	0x00, 0xf0, 0x11, 0x00


	//----- nvinfo : EIATTR_KPARAM_INFO
	.align		4
.L_14:
        /*0028*/ 	.byte	0x04, 0x17
        /*002a*/ 	.short	(.L_16 - .L_15)
.L_15:
        /*002c*/ 	.word	0x00000000
        /*0030*/ 	.short	0x0005
        /*0032*/ 	.short	0x0028
        /*0034*/ 	.byte	0x00, 0xf4, 0x21, 0x00


	//----- nvinfo : EIATTR_KPARAM_INFO
	.align		4
.L_16:
        /*0038*/ 	.byte	0x04, 0x17
        /*003a*/ 	.short	(.L_18 - .L_17)
.L_17:
        /*003c*/ 	.word	0x00000000
        /*0040*/ 	.short	0x0004
        /*0042*/ 	.short	0x0020
        /*0044*/ 	.byte	0x00, 0xf4, 0x21, 0x00


	//----- nvinfo : EIATTR_KPARAM_INFO
	.align		4
.L_18:
        /*0048*/ 	.byte	0x04, 0x17
        /*004a*/ 	.short	(.L_20 - .L_19)
.L_19:
        /*004c*/ 	.word	0x00000000
        /*0050*/ 	.short	0x0003
        /*0052*/ 	.short	0x0018
        /*0054*/ 	.byte	0x00, 0xf4, 0x21, 0x00


	//----- nvinfo : EIATTR_KPARAM_INFO
	.align		4
.L_20:
        /*0058*/ 	.byte	0x04, 0x17
        /*005a*/ 	.short	(.L_22 - .L_21)
.L_21:
        /*005c*/ 	.word	0x00000000
        /*0060*/ 	.short	0x0002
        /*0062*/ 	.short	0x0010
        /*0064*/ 	.byte	0x00, 0xf4, 0x21, 0x00


	//----- nvinfo : EIATTR_KPARAM_INFO
	.align		4
.L_22:
        /*0068*/ 	.byte	0x04, 0x17
        /*006a*/ 	.short	(.L_24 - .L_23)
.L_23:
        /*006c*/ 	.word	0x00000000
        /*0070*/ 	.short	0x0001
        /*0072*/ 	.short	0x0008
        /*0074*/ 	.byte	0x00, 0xf4, 0x21, 0x00


	//----- nvinfo : EIATTR_KPARAM_INFO
	.align		4
.L_24:
        /*0078*/ 	.byte	0x04, 0x17
        /*007a*/ 	.short	(.L_26 - .L_25)
.L_25:
        /*007c*/ 	.word	0x00000000
        /*0080*/ 	.short	0x0000
        /*0082*/ 	.short	0x0000
        /*0084*/ 	.byte	0x00, 0xf4, 0x21, 0x00


	//----- nvinfo : EIATTR_SPARSE_MMA_MASK
	.align		4
.L_26:
        /*0088*/ 	.byte	0x03, 0x50
        /*008a*/ 	.short	0x0000


	//----- nvinfo : EIATTR_MAXREG_COUNT
	.align		4
        /*008c*/ 	.byte	0x03, 0x1b
        /*008e*/ 	.short	0x00ff


	//----- nvinfo : EIATTR_EXIT_INSTR_OFFSETS
	.align		4
        /*0090*/ 	.byte	0x04, 0x1c
        /*0092*/ 	.short	(.L_28 - .L_27)


	//   ....[0]....
.L_27:
        /*0094*/ 	.word	0x00000970


	//   ....[1]....
        /*0098*/ 	.word	0x000009c0


	//----- nvinfo : EIATTR_REQNTID
	.align		4
.L_28:
        /*009c*/ 	.byte	0x04, 0x10
        /*009e*/ 	.short	(.L_30 - .L_29)
.L_29:
        /*00a0*/ 	.word	0x00000080
        /*00a4*/ 	.word	0x00000001
        /*00a8*/ 	.word	0x00000001


	//----- nvinfo : EIATTR_CBANK_PARAM_SIZE
	.align		4
.L_30:
        /*00ac*/ 	.byte	0x03, 0x19
        /*00ae*/ 	.short	0x0038


	//----- nvinfo : EIATTR_PARAM_CBANK
	.align		4
        /*00b0*/ 	.byte	0x04, 0x0a
        /*00b2*/ 	.short	(.L_32 - .L_31)
	.align		4
.L_31:
        /*00b4*/ 	.word	index@(.nv.constant0.triton_poi_fused__native_batch_norm_legit_leaky_relu_14)
        /*00b8*/ 	.short	0x0210
        /*00ba*/ 	.short	0x0038


	//----- nvinfo : EIATTR_SW_WAR
	.align		4
.L_32:
        /*00bc*/ 	.byte	0x04, 0x36
        /*00be*/ 	.short	(.L_34 - .L_33)
.L_33:
        /*00c0*/ 	.word	0x00000008
.L_34:


//--------------------- .nv.callgraph             --------------------------
	.section	.nv.callgraph,"",@"SHT_CUDA_CALLGRAPH"
	.align	4
	.sectionentsize	8
	.align		4
        /*0000*/ 	.word	0x00000000
	.align		4
        /*0004*/ 	.word	0xffffffff
	.align		4
        /*0008*/ 	.word	0x00000000
	.align		4
        /*000c*/ 	.word	0xfffffffe
	.align		4
        /*0010*/ 	.word	0x00000000
	.align		4
        /*0014*/ 	.word	0xfffffffd
	.align		4
        /*0018*/ 	.word	0x00000000
	.align		4
        /*001c*/ 	.word	0xfffffffc


//--------------------- .nv.constant4             --------------------------
	.section	.nv.constant4,"a",@progbits
	.align	8
	.align		8
.nv.constant4:
        /*0000*/ 	.dword	_$_str


//--------------------- .text.triton_poi_fused__native_batch_norm_legit_leaky_relu_14 --------------------------
	.section	.text.triton_poi_fused__native_batch_norm_legit_leaky_relu_14,"ax",@progbits
	.sectionflags	@"SHF_BARRIERS=1"
	.align	128
        .global         triton_poi_fused__native_batch_norm_legit_leaky_relu_14
        .type           triton_poi_fused__native_batch_norm_legit_leaky_relu_14,@function
        .size           triton_poi_fused__native_batch_norm_legit_leaky_relu_14,(.L_x_1 - triton_poi_fused__native_batch_norm_legit_leaky_relu_14)
        .other          triton_poi_fused__native_batch_norm_legit_leaky_relu_14,@"STO_CUDA_ENTRY STV_DEFAULT"
triton_poi_fused__native_batch_norm_legit_leaky_relu_14:
.text.triton_poi_fused__native_batch_norm_legit_leaky_relu_14:
[----:B------:R-:W0:Y:S01]  /*0000*/  LDC R1, c[0x0][0x28] ;  /* 0x00000a00ff017b82 */ /* 0x000e220000000800 */
[----:B------:R-:W1:Y:S07]  /*0010*/  S2R R3, SR_CTAID.X ;  /* 0x0000000000037919 */ /* 0x000e6e0000002500 */
[----:B------:R-:W2:Y:S01]  /*0020*/  LDC.64 R28, c[0x0][0x210] ;  /* 0x00008400ff1c7b82 */ /* 0x000ea20000000a00 */
[----:B------:R-:W3:Y:S01]  /*0030*/  S2R R4, SR_TID.X ;  /* 0x0000000000047919 */ /* 0x000ee20000002100 */
[----:B------:R-:W4:Y:S06]  /*0040*/  S2R R21, SR_CTAID.Y ;  /* 0x0000000000157919 */ /* 0x000f2c0000002600 */
[----:B------:R-:W5:Y:S08]  /*0050*/  LDC.64 R16, c[0x0][0x218] ;  /* 0x00008600ff107b82 */ /* 0x000f700000000a00 */
[----:B------:R-:W2:Y:S01]  /*0060*/  LDC.64 R24, c[0x0][0x220] ;  /* 0x00008800ff187b82 */ /* 0x000ea20000000a00 */
[----:B------:R-:W-:-:S02]  /*0070*/  CS2R R12, SRZ ;  /* 0x00000000000c7805 */ /* 0x000fc4000001ff00 */
[----:B------:R-:W-:Y:S01]  /*0080*/  CS2R R14, SRZ ;  /* 0x00000000000e7805 */ /* 0x000fe2000001ff00 */
[----:B------:R-:W-:Y:S01]  /*0090*/  ULDC.64 UR6, c[0x0][0x208] ;  /* 0x0000820000067ab9 */ /* 0x000fe20000000a00 */
[----:B------:R-:W-:-:S03]  /*00a0*/  CS2R R10, SRZ ;  /* 0x00000000000a7805 */ /* 0x000fc6000001ff00 */
[----:B------:R-:W2:Y:S01]  /*00b0*/  LDC.64 R30, c[0x0][0x228] ;  /* 0x00008a00ff1e7b82 */ /* 0x000ea20000000a00 */
[----:B-1----:R-:W-:Y:S02]  /*00c0*/  IMAD.SHL.U32 R3, R3, 0x20, RZ ;  /* 0x0000002003037824 */ /* 0x002fe400078e00ff */
[----:B---3--:R-:W-:Y:S01]  /*00d0*/  IMAD.SHL.U32 R0, R4, 0x4, RZ ;  /* 0x0000000404007824 */ /* 0x008fe200078e00ff */
[----:B------:R-:W-:Y:S02]  /*00e0*/  SHF.R.U32.HI R5, RZ, 0x3, R4 ;  /* 0x00000003ff057819 */ /* 0x000fe40000011604 */
[----:B----4-:R-:W-:Y:S02]  /*00f0*/  SHF.L.U32 R21, R21, 0x5, RZ ;  /* 0x0000000515157819 */ /* 0x010fe400000006ff */
[----:B------:R-:W-:-:S04]  /*0100*/  LOP3.LUT R27, R3, 0x1c, R0, 0xf8, !PT ;  /* 0x0000001c031b7812 */ /* 0x000fc800078ef800 */
[----:B------:R-:W-:Y:S02]  /*0110*/  SHF.R.S32.HI R2, RZ, 0x1f, R27 ;  /* 0x0000001fff027819 */ /* 0x000fe4000001141b */
[----:B------:R-:W-:Y:S02]  /*0120*/  ISETP.GE.AND P2, PT, R27, 0x400, PT ;  /* 0x000004001b00780c */ /* 0x000fe40003f46270 */
[----:B------:R-:W-:-:S04]  /*0130*/  LEA.HI R2, R2, R27, RZ, 0x8 ;  /* 0x0000001b02027211 */ /* 0x000fc800078f40ff */
[C---:B------:R-:W-:Y:S01]  /*0140*/  LOP3.LUT R22, R2.reuse, 0xffffff00, RZ, 0xc0, !PT ;  /* 0xffffff0002167812 */ /* 0x040fe200078ec0ff */
[----:B------:R-:W-:Y:S01]  /*0150*/  IMAD.SHL.U32 R4, R2, 0x100, RZ ;  /* 0x0000010002047824 */ /* 0x000fe200078e00ff */
[----:B------:R-:W-:-:S03]  /*0160*/  SGXT.U32 R2, R5, 0x4 ;  /* 0x000000040502781a */ /* 0x000fc60000000000 */
[----:B------:R-:W-:Y:S01]  /*0170*/  IMAD.IADD R22, R27, 0x1, -R22 ;  /* 0x000000011b167824 */ /* 0x000fe200078e0a16 */
[----:B------:R-:W-:Y:S02]  /*0180*/  LOP3.LUT R7, R4, 0xffff0000, RZ, 0xc0, !PT ;  /* 0xffff000004077812 */ /* 0x000fe400078ec0ff */
[----:B------:R-:W-:Y:S02]  /*0190*/  LOP3.LUT R5, R21, R2, RZ, 0xfc, !PT ;  /* 0x0000000215057212 */ /* 0x000fe400078efcff */
[----:B------:R-:W-:Y:S02]  /*01a0*/  IADD3 R9, R7, R22, RZ ;  /* 0x0000001607097210 */ /* 0x000fe40007ffe0ff */
[----:B------:R-:W-:Y:S02]  /*01b0*/  CS2R R6, SRZ ;  /* 0x0000000000067805 */ /* 0x000fe4000001ff00 */
[----:B------:R-:W-:Y:S01]  /*01c0*/  ISETP.LT.AND P0, PT, R5, 0x100, !P2 ;  /* 0x000001000500780c */ /* 0x000fe20005701270 */
[----:B-----5:R-:W-:Y:S01]  /*01d0*/  IMAD.WIDE R34, R27, 0x4, R16 ;  /* 0x000000041b227825 */ /* 0x020fe200078e0210 */
[----:B------:R-:W-:-:S03]  /*01e0*/  LOP3.LUT R8, R21, 0x10, R2, 0xfe, !PT ;  /* 0x0000001015087812 */ /* 0x000fc600078efe02 */
[--C-:B------:R-:W-:Y:S01]  /*01f0*/  IMAD R19, R5, 0x100, R9.reuse ;  /* 0x0000010005137824 */ /* 0x100fe200078e0209 */
[----:B------:R-:W-:Y:S02]  /*0200*/  CS2R R4, SRZ ;  /* 0x0000000000047805 */ /* 0x000fe4000001ff00 */
[C---:B------:R-:W-:Y:S01]  /*0210*/  ISETP.LT.AND P1, PT, R8.reuse, 0x100, !P2 ;  /* 0x000001000800780c */ /* 0x040fe20005721270 */
[----:B------:R-:W-:Y:S01]  /*0220*/  IMAD R9, R8, 0x100, R9 ;  /* 0x0000010008097824 */ /* 0x000fe200078e0209 */
[----:B------:R-:W3:Y:S01]  /*0230*/  @!P2 LDG.E.EL.128 R12, desc[UR6][R34.64] ;  /* 0x00000006220ca981 */ /* 0x000ee2000c2e1d00 */
[----:B--2---:R-:W-:Y:S01]  /*0240*/  IMAD.WIDE R18, R19, 0x4, R28 ;  /* 0x0000000413127825 */ /* 0x004fe200078e021c */
[----:B------:R-:W-:-:S03]  /*0250*/  CS2R R16, SRZ ;  /* 0x0000000000107805 */ /* 0x000fc6000001ff00 */
[----:B------:R-:W-:Y:S01]  /*0260*/  IMAD.WIDE R28, R9, 0x4, R28 ;  /* 0x00000004091c7825 */ /* 0x000fe200078e021c */
[----:B------:R1:W3:Y:S01]  /*0270*/  @P0 LDG.E.EL.128 R4, desc[UR6][R18.64] ;  /* 0x0000000612040981 */ /* 0x0002e2000c2e1d00 */
[----:B------:R-:W-:Y:S02]  /*0280*/  CS2R R8, SRZ ;  /* 0x0000000000087805 */ /* 0x000fe4000001ff00 */
[----:B0-----:R-:W-:Y:S02]  /*0290*/  IMAD.WIDE R32, R27, 0x4, R24 ;  /* 0x000000041b207825 */ /* 0x001fe400078e0218 */
[----:B------:R-:W0:Y:S02]  /*02a0*/  LDC.64 R24, c[0x0][0x230] ;  /* 0x00008c00ff187b82 */ /* 0x000e240000000a00 */
[----:B------:R2:W4:Y:S01]  /*02b0*/  @P1 LDG.E.EL.128 R8, desc[UR6][R28.64] ;  /* 0x000000061c081981 */ /* 0x000522000c2e1d00 */
[----:B-1----:R-:W-:-:S06]  /*02c0*/  CS2R R18, SRZ ;  /* 0x0000000000127805 */ /* 0x002fcc000001ff00 */
[----:B------:R-:W5:Y:S01]  /*02d0*/  @!P2 LDG.E.EL.128 R16, desc[UR6][R32.64] ;  /* 0x000000062010a981 */ /* 0x000f62000c2e1d00 */
[----:B------:R-:W-:-:S04]  /*02e0*/  IMAD.WIDE R30, R27, 0x4, R30 ;  /* 0x000000041b1e7825 */ /* 0x000fc800078e021e */
[----:B0-----:R-:W-:-:S04]  /*02f0*/  IMAD.WIDE R24, R22, 0x4, R24 ;  /* 0x0000000416187825 */ /* 0x001fc800078e0218 */
[----:B---3--:R-:W-:Y:S01]  /*0300*/  FADD R20, -R12, R4 ;  /* 0x000000040c147221 */ /* 0x008fe20000000100 */
[----:B------:R-:W-:Y:S01]  /*0310*/  HFMA2.MMA R4, -RZ, RZ, 0.9375, 0 ;  /* 0x3b800000ff047435 */ /* 0x000fe200000001ff */
[----:B------:R-:W-:Y:S01]  /*0320*/  FADD R23, -R13, R5 ;  /* 0x000000050d177221 */ /* 0x000fe20000000100 */
[----:B------:R-:W-:Y:S01]  /*0330*/  FADD R26, -R14, R6 ;  /* 0x000000060e1a7221 */ /* 0x000fe20000000100 */
[----:B--2---:R-:W-:Y:S01]  /*0340*/  FADD R28, -R15, R7 ;  /* 0x000000070f1c7221 */ /* 0x004fe20000000100 */
[----:B------:R-:W-:Y:S01]  /*0350*/  CS2R R6, SRZ ;  /* 0x0000000000067805 */ /* 0x000fe2000001ff00 */
[----:B----4-:R-:W-:Y:S01]  /*0360*/  FADD R12, -R12, R8 ;  /* 0x000000080c0c7221 */ /* 0x010fe20000000100 */
[----:B------:R-:W-:Y:S01]  /*0370*/  FADD R13, -R13, R9 ;  /* 0x000000090d0d7221 */ /* 0x000fe20000000100 */
[----:B------:R-:W-:Y:S01]  /*0380*/  FADD R14, -R14, R10 ;  /* 0x0000000a0e0e7221 */ /* 0x000fe20000000100 */
[----:B------:R-:W-:Y:S01]  /*0390*/  FADD R15, -R15, R11 ;  /* 0x0000000b0f0f7221 */ /* 0x000fe20000000100 */
[----:B------:R-:W-:-:S02]  /*03a0*/  CS2R R8, SRZ ;  /* 0x0000000000087805 */ /* 0x000fc4000001ff00 */
[----:B------:R-:W-:Y:S01]  /*03b0*/  CS2R R10, SRZ ;  /* 0x00000000000a7805 */ /* 0x000fe2000001ff00 */
[-C--:B-----5:R-:W-:Y:S01]  /*03c0*/  FFMA R16, R16, R4.reuse, 9.9999997473787516356e-06 ;  /* 0x3727c5ac10107423 */ /* 0x0a0fe20000000004 */
[-C--:B------:R-:W-:Y:S01]  /*03d0*/  FFMA R17, R17, R4.reuse, 9.9999997473787516356e-06 ;  /* 0x3727c5ac11117423 */ /* 0x080fe20000000004 */
[-C--:B------:R-:W-:Y:S01]  /*03e0*/  FFMA R18, R18, R4.reuse, 9.9999997473787516356e-06 ;  /* 0x3727c5ac12127423 */ /* 0x080fe20000000004 */
[----:B------:R-:W-:Y:S01]  /*03f0*/  FFMA R19, R19, R4, 9.9999997473787516356e-06 ;  /* 0x3727c5ac13137423 */ /* 0x000fe20000000004 */
[----:B------:R-:W-:Y:S01]  /*0400*/  CS2R R4, SRZ ;  /* 0x0000000000047805 */ /* 0x000fe2000001ff00 */
[----:B------:R-:W2:Y:S05]  /*0410*/  @!P2 LDG.E.EL.128 R8, desc[UR6][R24.64] ;  /* 0x000000061808a981 */ /* 0x000eaa000c2e1d00 */
[----:B------:R0:W2:Y:S01]  /*0420*/  @!P2 LDG.E.EL.128 R4, desc[UR6][R30.64] ;  /* 0x000000061e04a981 */ /* 0x0000a2000c2e1d00 */
[----:B------:R-:W0:Y:S01]  /*0430*/  MUFU.RSQ R19, R19 ;  /* 0x0000001300137308 */ /* 0x000e220000001400 */
[----:B------:R-:W1:Y:S07]  /*0440*/  S2R R22, SR_TID.X ;  /* 0x0000000000167919 */ /* 0x000e6e0000002100 */
[----:B------:R-:W3:Y:S01]  /*0450*/  MUFU.RSQ R27, R16 ;  /* 0x00000010001b7308 */ /* 0x000ee20000001400 */
[----:B------:R-:W4:Y:S07]  /*0460*/  S2UR UR5, SR_CgaCtaId ;  /* 0x00000000000579c3 */ /* 0x000f2e0000008800 */
[----:B------:R-:W5:Y:S08]  /*0470*/  MUFU.RSQ R29, R18 ;  /* 0x00000012001d7308 */ /* 0x000f700000001400 */
[----:B------:R-:W1:Y:S01]  /*0480*/  MUFU.RSQ R32, R17 ;  /* 0x0000001100207308 */ /* 0x000e620000001400 */
[----:B0-----:R-:W-:Y:S01]  /*0490*/  FMUL R30, R19, R15 ;  /* 0x0000000f131e7220 */ /* 0x001fe20000400000 */
[C---:B---3--:R-:W-:Y:S01]  /*04a0*/  FMUL R25, R27.reuse, R12 ;  /* 0x0000000c1b197220 */ /* 0x048fe20000400000 */
[----:B------:R-:W-:Y:S01]  /*04b0*/  FMUL R27, R27, R20 ;  /* 0x000000141b1b7220 */ /* 0x000fe20000400000 */
[C---:B-----5:R-:W-:Y:S01]  /*04c0*/  FMUL R15, R29.reuse, R14 ;  /* 0x0000000e1d0f7220 */ /* 0x060fe20000400000 */
[C---:B-1----:R-:W-:Y:S01]  /*04d0*/  FMUL R14, R32.reuse, R13 ;  /* 0x0000000d200e7220 */ /* 0x042fe20000400000 */
[----:B------:R-:W-:Y:S01]  /*04e0*/  FMUL R32, R32, R23 ;  /* 0x0000001720207220 */ /* 0x000fe20000400000 */
[----:B------:R-:W-:Y:S01]  /*04f0*/  FMUL R29, R29, R26 ;  /* 0x0000001a1d1d7220 */ /* 0x000fe20000400000 */
[----:B------:R-:W-:Y:S01]  /*0500*/  FMUL R28, R19, R28 ;  /* 0x0000001c131c7220 */ /* 0x000fe20000400000 */
[----:B------:R-:W-:Y:S01]  /*0510*/  IMAD.SHL.U32 R13, R22, 0x80, RZ ;  /* 0x00000080160d7824 */ /* 0x000fe200078e00ff */
[----:B------:R-:W-:-:S02]  /*0520*/  UMOV UR4, 0x400 ;  /* 0x0000040000047882 */ /* 0x000fc40000000000 */
[----:B----4-:R-:W-:Y:S02]  /*0530*/  UPRMT UR4, UR5, 0x654, UR4 ;  /* 0x0000065405047896 */ /* 0x010fe40008000004 */
[----:B------:R-:W-:-:S04]  /*0540*/  LOP3.LUT R13, R13, 0x380, RZ, 0xc0, !PT ;  /* 0x000003800d0d7812 */ /* 0x000fc800078ec0ff */
[----:B------:R-:W-:-:S04]  /*0550*/  LOP3.LUT R16, R13, 0x60, RZ, 0xfc, !PT ;  /* 0x000000600d107812 */ /* 0x000fc800078efcff */
[----:B------:R-:W-:Y:S02]  /*0560*/  LEA.HI R18, R16, UR4, RZ, 0x1f ;  /* 0x0000000410127c11 */ /* 0x000fe4000f8ff8ff */
[----:B------:R-:W-:-:S04]  /*0570*/  SHF.L.U32 R22, R22, 0x1, RZ ;  /* 0x0000000116167819 */ /* 0x000fc800000006ff */
[----:B------:R-:W-:-:S05]  /*0580*/  LOP3.LUT R22, R22, 0xf0, RZ, 0xc0, !PT ;  /* 0x000000f016167812 */ /* 0x000fca00078ec0ff */
[----:B------:R-:W-:Y:S01]  /*0590*/  VIADD R22, R22, UR4 ;  /* 0x0000000416167c36 */ /* 0x000fe20008000000 */
[----:B------:R-:W-:Y:S01]  /*05a0*/  LOP3.LUT R21, R21, 0x1c, R0, 0xf8, !PT ;  /* 0x0000001c15157812 */ /* 0x000fe200078ef800 */
[-CC-:B--2---:R-:W-:Y:S01]  /*05b0*/  FFMA R12, R27, R4.reuse, R8.reuse ;  /* 0x000000041b0c7223 */ /* 0x184fe20000000008 */
[----:B------:R-:W-:Y:S01]  /*05c0*/  FFMA R8, R25, R4, R8 ;  /* 0x0000000419087223 */ /* 0x000fe20000000008 */
[----:B------:R-:W-:Y:S01]  /*05d0*/  FFMA R4, R32, R5, R9 ;  /* 0x0000000520047223 */ /* 0x000fe20000000009 */
[----:B------:R-:W-:-:S04]  /*05e0*/  FFMA R29, R29, R6, R10 ;  /* 0x000000061d1d7223 */ /* 0x000fc8000000000a */
[----:B------:R-:W-:Y:S01]  /*05f0*/  FSETP.GT.AND P5, PT, R4, RZ, PT ;  /* 0x000000ff0400720b */ /* 0x000fe20003fa4000 */
[----:B------:R-:W-:Y:S01]  /*0600*/  FFMA R28, R28, R7, R11 ;  /* 0x000000071c1c7223 */ /* 0x000fe2000000000b */
[----:B------:R-:W-:Y:S01]  /*0610*/  FFMA R9, R14, R5, R9 ;  /* 0x000000050e097223 */ /* 0x000fe20000000009 */
[----:B------:R-:W-:Y:S01]  /*0620*/  FSETP.GT.AND P6, PT, R12, RZ, PT ;  /* 0x000000ff0c00720b */ /* 0x000fe20003fc4000 */
[----:B------:R-:W-:Y:S01]  /*0630*/  FFMA R10, R15, R6, R10 ;  /* 0x000000060f0a7223 */ /* 0x000fe2000000000a */
[----:B------:R-:W-:Y:S01]  /*0640*/  FSETP.GT.AND P0, PT, R29, RZ, PT ;  /* 0x000000ff1d00720b */ /* 0x000fe20003f04000 */
[----:B------:R-:W-:Y:S01]  /*0650*/  FFMA R30, R30, R7, R11 ;  /* 0x000000071e1e7223 */ /* 0x000fe2000000000b */
[----:B------:R-:W-:Y:S02]  /*0660*/  FSETP.GT.AND P1, PT, R28, RZ, PT ;  /* 0x000000ff1c00720b */ /* 0x000fe40003f24000 */
[C---:B------:R-:W-:Y:S02]  /*0670*/  LOP3.LUT R5, R13.reuse, R2, RZ, 0xfc, !PT ;  /* 0x000000020d057212 */ /* 0x040fe400078efcff */
[----:B------:R-:W-:-:S02]  /*0680*/  LEA.HI R6, R13, UR4, RZ, 0x1f ;  /* 0x000000040d067c11 */ /* 0x000fc4000f8ff8ff */
[----:B------:R-:W-:Y:S01]  /*0690*/  FSETP.GT.AND P3, PT, R8, RZ, PT ;  /* 0x000000ff0800720b */ /* 0x000fe20003f64000 */
[----:B------:R-:W-:Y:S01]  /*06a0*/  @!P5 FMUL R4, R4, 0.20000000298023223877 ;  /* 0x3e4ccccd0404d820 */ /* 0x000fe20000400000 */
[----:B------:R-:W-:Y:S02]  /*06b0*/  FSETP.GT.AND P2, PT, R9, RZ, PT ;  /* 0x000000ff0900720b */ /* 0x000fe40003f44000 */
[C---:B------:R-:W-:Y:S02]  /*06c0*/  LOP3.LUT R14, R13.reuse, 0x20, RZ, 0xfc, !PT ;  /* 0x000000200d0e7812 */ /* 0x040fe400078efcff */
[----:B------:R-:W-:Y:S02]  /*06d0*/  LOP3.LUT R15, R13, 0x40, RZ, 0xfc, !PT ;  /* 0x000000400d0f7812 */ /* 0x000fe400078efcff */
[----:B------:R-:W-:Y:S02]  /*06e0*/  FSETP.GT.AND P4, PT, R10, RZ, PT ;  /* 0x000000ff0a00720b */ /* 0x000fe40003f84000 */
[----:B------:R-:W-:Y:S01]  /*06f0*/  FSETP.GT.AND P5, PT, R30, RZ, PT ;  /* 0x000000ff1e00720b */ /* 0x000fe20003fa4000 */
[----:B------:R-:W-:Y:S01]  /*0700*/  IMAD R13, R5, 0x4, R6 ;  /* 0x00000004050d7824 */ /* 0x000fe200078e0206 */
[----:B------:R-:W-:-:S02]  /*0710*/  LEA.HI R14, R14, UR4, RZ, 0x1f ;  /* 0x000000040e0e7c11 */ /* 0x000fc4000f8ff8ff */
[----:B------:R-:W-:Y:S01]  /*0720*/  LEA.HI R6, R15, UR4, RZ, 0x1f ;  /* 0x000000040f067c11 */ /* 0x000fe2000f8ff8ff */
[----:B------:R-:W-:Y:S01]  /*0730*/  @!P6 FMUL R12, R12, 0.20000000298023223877 ;  /* 0x3e4ccccd0c0ce820 */ /* 0x000fe20000400000 */
[----:B------:R-:W-:Y:S01]  /*0740*/  LEA R16, R5, R14, 0x2 ;  /* 0x0000000e05107211 */ /* 0x000fe200078e10ff */
[----:B------:R-:W-:Y:S01]  /*0750*/  @!P0 FMUL R29, R29, 0.20000000298023223877 ;  /* 0x3e4ccccd1d1d8820 */ /* 0x000fe20000400000 */
[C---:B------:R-:W-:Y:S02]  /*0760*/  IMAD R19, R5.reuse, 0x4, R18 ;  /* 0x0000000405137824 */ /* 0x040fe400078e0212 */
[----:B------:R-:W-:Y:S01]  /*0770*/  @!P1 FMUL R28, R28, 0.20000000298023223877 ;  /* 0x3e4ccccd1c1c9820 */ /* 0x000fe20000400000 */
[----:B------:R-:W-:Y:S02]  /*0780*/  IMAD R17, R5, 0x4, R6 ;  /* 0x0000000405117824 */ /* 0x000fe400078e0206 */
[----:B------:R-:W-:Y:S01]  /*0790*/  @!P3 FMUL R8, R8, 0.20000000298023223877 ;  /* 0x3e4ccccd0808b820 */ /* 0x000fe20000400000 */
[----:B------:R-:W-:Y:S01]  /*07a0*/  STS [R13], R12 ;  /* 0x0000000c0d007388 */ /* 0x000fe20000000800 */
[----:B------:R-:W-:Y:S01]  /*07b0*/  @!P2 FMUL R9, R9, 0.20000000298023223877 ;  /* 0x3e4ccccd0909a820 */ /* 0x000fe20000400000 */
[----:B------:R-:W-:Y:S01]  /*07c0*/  @!P4 FMUL R10, R10, 0.20000000298023223877 ;  /* 0x3e4ccccd0a0ac820 */ /* 0x000fe20000400000 */
[----:B------:R-:W-:Y:S01]  /*07d0*/  @!P5 FMUL R30, R30, 0.20000000298023223877 ;  /* 0x3e4ccccd1e1ed820 */ /* 0x000fe20000400000 */
[----:B------:R0:W-:Y:S01]  /*07e0*/  STS [R16+0x80], R4 ;  /* 0x0000800410007388 */ /* 0x0001e20000000800 */
[----:B------:R-:W-:Y:S01]  /*07f0*/  LOP3.LUT R11, R0, 0x1fc, RZ, 0xc0, !PT ;  /* 0x000001fc000b7812 */ /* 0x000fe200078ec0ff */
[----:B------:R-:W1:Y:S02]  /*0800*/  LDC.64 R14, c[0x0][0x238] ;  /* 0x00008e00ff0e7b82 */ /* 0x000e640000000a00 */
[----:B------:R-:W-:Y:S04]  /*0810*/  STS [R17+0x100], R29 ;  /* 0x0001001d11007388 */ /* 0x000fe80000000800 */
[----:B------:R-:W-:Y:S04]  /*0820*/  STS [R19+0x180], R28 ;  /* 0x0001801c13007388 */ /* 0x000fe80000000800 */
[----:B------:R2:W-:Y:S04]  /*0830*/  STS [R13+0x40], R8 ;  /* 0x000040080d007388 */ /* 0x0005e80000000800 */
[----:B------:R-:W-:Y:S04]  /*0840*/  STS [R16+0xc0], R9 ;  /* 0x0000c00910007388 */ /* 0x000fe80000000800 */
[----:B------:R-:W-:Y:S04]  /*0850*/  STS [R17+0x140], R10 ;  /* 0x0001400a11007388 */ /* 0x000fe80000000800 */
[----:B------:R-:W-:Y:S01]  /*0860*/  STS [R19+0x1c0], R30 ;  /* 0x0001c01e13007388 */ /* 0x000fe20000000800 */
[C---:B0-----:R-:W-:Y:S01]  /*0870*/  LEA R4, R11.reuse, R22, 0x2 ;  /* 0x000000160b047211 */ /* 0x041fe200078e10ff */
[----:B------:R-:W-:Y:S01]  /*0880*/  BAR.SYNC.DEFER_BLOCKING 0x0 ;  /* 0x0000000000007b1d */ /* 0x000fe20000010000 */
[----:B------:R-:W-:-:S05]  /*0890*/  LOP3.LUT R0, R11, 0x200, RZ, 0xfc, !PT ;  /* 0x000002000b007812 */ /* 0x000fca00078efcff */
[----:B------:R-:W0:Y:S01]  /*08a0*/  LDS.128 R4, [R4] ;  /* 0x0000000004047984 */ /* 0x000e220000000c00 */
[----:B------:R-:W-:Y:S02]  /*08b0*/  ISETP.GE.AND P0, PT, R21, 0x100, PT ;  /* 0x000001001500780c */ /* 0x000fe40003f06270 */
[----:B------:R-:W-:Y:S02]  /*08c0*/  LOP3.LUT R12, R3, R2, RZ, 0xfc, !PT ;  /* 0x00000002030c7212 */ /* 0x000fe400078efcff */
[----:B--2---:R-:W-:Y:S02]  /*08d0*/  SHF.R.U32.HI R8, RZ, 0x1, R0 ;  /* 0x00000001ff087819 */ /* 0x004fe40000011600 */
[----:B------:R-:W-:Y:S02]  /*08e0*/  LOP3.LUT R0, R3, 0x10, R2, 0xfe, !PT ;  /* 0x0000001003007812 */ /* 0x000fe400078efe02 */
[----:B------:R-:W-:Y:S02]  /*08f0*/  ISETP.LT.AND P1, PT, R12, 0x400, !P0 ;  /* 0x000004000c00780c */ /* 0x000fe40004721270 */
[----:B------:R-:W-:Y:S01]  /*0900*/  ISETP.LT.AND P0, PT, R0, 0x400, !P0 ;  /* 0x000004000000780c */ /* 0x000fe20004701270 */
[----:B------:R-:W-:Y:S01]  /*0910*/  IMAD R3, R12, 0x100, R21 ;  /* 0x000001000c037824 */ /* 0x000fe200078e0215 */
[----:B------:R-:W-:-:S03]  /*0920*/  LOP3.LUT R8, R8, 0x1f0, RZ, 0xc0, !PT ;  /* 0x000001f008087812 */ /* 0x000fc600078ec0ff */
[----:B-1----:R-:W-:Y:S01]  /*0930*/  IMAD.WIDE R2, R3, 0x4, R14 ;  /* 0x0000000403027825 */ /* 0x002fe200078e020e */
[----:B------:R-:W-:-:S05]  /*0940*/  IADD3 R8, R8, UR4, RZ ;  /* 0x0000000408087c10 */ /* 0x000fca000fffe0ff */
[----:B------:R-:W-:Y:S01]  /*0950*/  IMAD R8, R11, 0x4, R8 ;  /* 0x000000040b087824 */ /* 0x000fe200078e0208 */
[----:B0-----:R0:W-:Y:S02]  /*0960*/  @P1 STG.E.128 desc[UR6][R2.64], R4 ;  /* 0x0000000402001986 */ /* 0x0011e4000c101d06 */
[----:B0-----:R-:W-:Y:S05]  /*0970*/  @!P0 EXIT ;  /* 0x000000000000894d */ /* 0x001fea0003800000 */
[----:B------:R-:W0:Y:S01]  /*0980*/  LDS.128 R8, [R8+0x800] ;  /* 0x0008000008087984 */ /* 0x000e220000000c00 */
[----:B------:R-:W-:-:S05]  /*0990*/  LEA R21, R0, R21, 0x8 ;  /* 0x0000001500157211 */ /* 0x000fca00078e40ff */
[----:B------:R-:W-:-:S05]  /*09a0*/  IMAD.WIDE R14, R21, 0x4, R14 ;  /* 0x00000004150e7825 */ /* 0x000fca00078e020e */
[----:B0-----:R-:W-:Y:S01]  /*09b0*/  STG.E.128 desc[UR6][R14.64], R8 ;  /* 0x000000080e007986 */ /* 0x001fe2000c101d06 */
[----:B------:R-:W-:Y:S05]  /*09c0*/  EXIT ;  /* 0x000000000000794d */ /* 0x000fea0003800000 */
.L_x_0:
[----:B------:R-:W-:-:S00]  /*09d0*/  BRA `(.L_x_0) ;  /* 0xfffffffc00fc7947 */ /* 0x000fc0000383ffff */
[----:B------:R-:W-:-:S00]  /*09e0*/  NOP ;  /* 0x0000000000007918 */ /* 0x000fc00000000000 */
        /* <DEDUP_REMOVED lines=9> */
.L_x_1:


//--------------------- .nv.global.init           --------------------------
	.section	.nv.global.init,"aw",@progbits
.nv.global.init:
	.type		_$_str,@object
	.size		_$_str,(.L_0 - _$_str)
_$_str:
        /*0000*/ 	.byte	0x5f, 0x5f, 0x43, 0x55, 0x44, 0x41, 0x5f, 0x46, 0x54, 0x5a, 0x00
.L_0:


//--------------------- .nv.shared.triton_poi_fused__native_batch_norm_legit_leaky_relu_14 --------------------------
	.section	.nv.shared.triton_poi_fused__native_batch_norm_legit_leaky_relu_14,"aw",@nobits
	.sectionflags	@""
	.align	16
	.zero		1024


//--------------------- .nv.constant0.triton_poi_fused__native_batch_norm_legit_leaky_relu_14 --------------------------
	.section	.nv.constant0.triton_poi_fused__native_batch_norm_legit_leaky_relu_14,"a",@progbits
	.sectionflags	@""
	.align	4
.nv.constant0.triton_poi_fused__native_batch_norm_legit_leaky_relu_14:
	.zero		584
